//
// Generated by NVIDIA NVVM Compiler
//
// Compiler Build ID: CL-36424714
// Cuda compilation tools, release 13.0, V13.0.88
// Based on NVVM 20.0.0
//

.version 9.0
.target sm_100
.address_size 64

	// .globl	_Z8multiplyv
.global .align 4 .b8 d_A[20];

.visible .entry _Z8multiplyv()
{
	.reg .b32 	%r<4>;
	.reg .b64 	%rd<4>;

	mov.u32 	%r1, %tid.x;
	mul.wide.u32 	%rd1, %r1, 4;
	mov.u64 	%rd2, d_A;
	add.s64 	%rd3, %rd2, %rd1;
	ld.global.u32 	%r2, [%rd3];
	shl.b32 	%r3, %r2, 1;
	st.global.u32 	[%rd3], %r3;
	ret;

}


// ===== COMPILED SASS (sm_100) =====

	.target	sm_100

	.elftype	@"ET_EXEC"


//--------------------- .note.nv.tkinfo           --------------------------
	.section	.note.nv.tkinfo,"",@"SHT_NOTE"
	.sectionflags	@"SHF_NOTE_NV_TKINFO"
	.tkinfo
        /*0018*/ 	.word	0x00000002
        /*0030*/ 	.string	""
        /*0030*/ 	.string	"ptxas"
        /*0030*/ 	.string	"Cuda compilation tools, release 13.0, V13.0.88"
        /*0030*/ 	.string	"Build cuda_13.0.r13.0/compiler.36424714_0"
        /*0030*/ 	.string	"-arch sm_100 -m 64 "



//--------------------- .note.nv.cuinfo           --------------------------
	.section	.note.nv.cuinfo,"",@"SHT_NOTE"
	.sectionflags	@"SHF_NOTE_NV_CUINFO"
        /*0018*/ 	.short	0x0002
        /*001a*/ 	.short	0x0064
        /*001c*/ 	.short	0x0082
	.zero		2


//--------------------- .nv.info                  --------------------------
	.section	.nv.info,"",@"SHT_CUDA_INFO"
	.align	4


	//----- nvinfo : EIATTR_REGCOUNT
	.align		4
        /*0000*/ 	.byte	0x04, 0x2f
        /*0002*/ 	.short	(.L_2 - .L_1)
	.align		4
.L_1:
        /*0004*/ 	.word	index@(_Z8multiplyv)
        /*0008*/ 	.word	0x00000008


	//----- nvinfo : EIATTR_FRAME_SIZE
	.align		4
.L_2:
        /*000c*/ 	.byte	0x04, 0x11
        /*000e*/ 	.short	(.L_4 - .L_3)
	.align		4
.L_3:
        /*0010*/ 	.word	index@(_Z8multiplyv)
        /*0014*/ 	.word	0x00000000


	//----- nvinfo : EIATTR_MIN_STACK_SIZE
	.align		4
.L_4:
        /*0018*/ 	.byte	0x04, 0x12
        /*001a*/ 	.short	(.L_6 - .L_5)
	.align		4
.L_5:
        /*001c*/ 	.word	index@(_Z8multiplyv)
        /*0020*/ 	.word	0x00000000
.L_6:


//--------------------- .nv.compat                --------------------------
	.section	.nv.compat,"",@"SHT_CUDA_COMPAT_INFO"
	.align	4
        /*0000*/ 	.byte	0x02, 0x09, 0x00, 0x00, 0x02, 0x02, 0x01, 0x00, 0x02, 0x05, 0x05, 0x00, 0x03, 0x07, 0x01, 0x01
        /*0010*/ 	.byte	0x02, 0x03, 0x00, 0x00, 0x02, 0x06, 0x01, 0x00, 0x04, 0x0b, 0x08, 0x00, 0x09, 0x00, 0x00, 0x00
        /*0020*/ 	.byte	0x00, 0x00, 0x00, 0x00


//--------------------- .nv.info._Z8multiplyv     --------------------------
	.section	.nv.info._Z8multiplyv,"",@"SHT_CUDA_INFO"
	.sectionflags	@""
	.align	4


	//----- nvinfo : EIATTR_CUDA_API_VERSION
	.align		4
        /*0000*/ 	.byte	0x04, 0x37
        /*0002*/ 	.short	(.L_8 - .L_7)
.L_7:
        /*0004*/ 	.word	0x00000082


	//----- nvinfo : EIATTR_SPARSE_MMA_MASK
	.align		4
.L_8:
        /*0008*/ 	.byte	0x03, 0x50
        /*000a*/ 	.short	0x0000


	//----- nvinfo : EIATTR_MAXREG_COUNT
	.align		4
        /*000c*/ 	.byte	0x03, 0x1b
        /*000e*/ 	.short	0x00ff


	//----- nvinfo : EIATTR_MERCURY_ISA_VERSION
	.align		4
        /*0010*/ 	.byte	0x03, 0x5f
        /*0012*/ 	.short	0x0101


	//----- nvinfo : EIATTR_VRC_CTA_INIT_COUNT
	.align		4
        /*0014*/ 	.byte	0x02, 0x4a
	.zero		1
	.zero		1


	//----- nvinfo : EIATTR_EXIT_INSTR_OFFSETS
	.align		4
        /*0018*/ 	.byte	0x04, 0x1c
        /*001a*/ 	.short	(.L_10 - .L_9)


	//   ....[0]....
.L_9:
        /*001c*/ 	.word	0x00000080


	//----- nvinfo : EIATTR_SW_WAR
	.align		4
.L_10:
        /*0020*/ 	.byte	0x04, 0x36
        /*0022*/ 	.short	(.L_12 - .L_11)
.L_11:
        /*0024*/ 	.word	0x00000008
.L_12:


//--------------------- .nv.callgraph             --------------------------
	.section	.nv.callgraph,"",@"SHT_CUDA_CALLGRAPH"
	.align	4
	.sectionentsize	8
	.align		4
        /*0000*/ 	.word	0x00000000
	.align		4
        /*0004*/ 	.word	0xffffffff
	.align		4
        /*0008*/ 	.word	0x00000000
	.align		4
        /*000c*/ 	.word	0xfffffffe
	.align		4
        /*0010*/ 	.word	0x00000000
	.align		4
        /*0014*/ 	.word	0xfffffffd
	.align		4
        /*0018*/ 	.word	0x00000000
	.align		4
        /*001c*/ 	.word	0xfffffffc


//--------------------- .nv.constant4             --------------------------
	.section	.nv.constant4,"a",@progbits
	.align	8
	.align		8
.nv.constant4:
        /*0000*/ 	.dword	d_A


//--------------------- .text._Z8multiplyv        --------------------------
	.section	.text._Z8multiplyv,"ax",@progbits
	.align	128
        .global         _Z8multiplyv
        .type           _Z8multiplyv,@function
        .size           _Z8multiplyv,(.L_x_1 - _Z8multiplyv)
        .other          _Z8multiplyv,@"STO_CUDA_ENTRY STV_DEFAULT"
_Z8multiplyv:
.text._Z8multiplyv:
[----:B------:R-:W-:Y:S01]  /*0000*/  LDC R1, c[0x0][0x37c] ;  /* 0x0000df00ff017b82 */ /* 0x000fe20000000800 */
[----:B------:R-:W0:Y:S07]  /*0010*/  S2R R5, SR_TID.X ;  /* 0x0000000000057919 */ /* 0x000e2e0000002100 */
[----:B------:R-:W0:Y:S01]  /*0020*/  LDC.64 R2, c[0x4][RZ] ;  /* 0x01000000ff027b82 */ /* 0x000e220000000a00 */
[----:B------:R-:W1:Y:S01]  /*0030*/  LDCU.64 UR4, c[0x0][0x358] ;  /* 0x00006b00ff0477ac */ /* 0x000e620008000a00 */
[----:B0-----:R-:W-:-:S05]  /*0040*/  IMAD.WIDE.U32 R2, R5, 0x4, R2 ;  /* 0x0000000405027825 */ /* 0x001fca00078e0002 */
[----:B-1----:R-:W2:Y:S02]  /*0050*/  LDG.E R0, desc[UR4][R2.64] ;  /* 0x0000000402007981 */ /* 0x002ea4000c1e1900 */
[----:B--2---:R-:W-:-:S05]  /*0060*/  SHF.L.U32 R5, R0, 0x1, RZ ;  /* 0x0000000100057819 */ /* 0x004fca00000006ff */
[----:B------:R-:W-:Y:S01]  /*0070*/  STG.E desc[UR4][R2.64], R5 ;  /* 0x0000000502007986 */ /* 0x000fe2000c101904 */
[----:B------:R-:W-:Y:S05]  /*0080*/  EXIT ;  /* 0x000000000000794d */ /* 0x000fea0003800000 */
.L_x_0:
[----:B------:R-:W-:-:S00]  /*0090*/  BRA `(.L_x_0) ;  /* 0xfffffffc00fc7947 */ /* 0x000fc0000383ffff */
[----:B------:R-:W-:-:S00]  /*00a0*/  NOP ;  /* 0x0000000000007918 */ /* 0x000fc00000000000 */
        /* <DEDUP_REMOVED lines=13> */
.L_x_1:


//--------------------- .nv.shared.reserved.0     --------------------------
	.section	.nv.shared.reserved.0,"aw",@nobits
	.weak		__nv_reservedSMEM_offset_0_alias
	.size		__nv_reservedSMEM_offset_0_alias, 0, 64
	.other		__nv_reservedSMEM_offset_0_alias,@"STO_CUDA_RESERVED_SHARED STV_DEFAULT"
__nv_reservedSMEM_offset_0_alias:
	.zero		0
	.zero		64


//--------------------- .nv.global                --------------------------
	.section	.nv.global,"aw",@nobits
	.align	4
.nv.global:
	.type		d_A,@object
	.size		d_A,(.L_0 - d_A)
d_A:
	.zero		20
.L_0:


//--------------------- .nv.constant0._Z8multiplyv --------------------------
	.section	.nv.constant0._Z8multiplyv,"a",@progbits
	.sectionflags	@""
	.align	4
.nv.constant0._Z8multiplyv:
	.zero		896


//--------------------- SYMBOLS --------------------------

	.type		.nv.reservedSmem.offset0,@object
	.size		.nv.reservedSmem.offset0,0x4
